//
// Generated by NVIDIA NVVM Compiler
//
// Compiler Build ID: CL-36424714
// Cuda compilation tools, release 13.0, V13.0.88
// Based on NVVM 20.0.0
//

.version 9.0
.target sm_100
.address_size 64

	// .globl	_Z6jacobiPfS_S_jS_

.visible .entry _Z6jacobiPfS_S_jS_(
	.param .u64 .ptr .align 1 _Z6jacobiPfS_S_jS__param_0,
	.param .u64 .ptr .align 1 _Z6jacobiPfS_S_jS__param_1,
	.param .u64 .ptr .align 1 _Z6jacobiPfS_S_jS__param_2,
	.param .u32 _Z6jacobiPfS_S_jS__param_3,
	.param .u64 .ptr .align 1 _Z6jacobiPfS_S_jS__param_4
)
{
	.reg .pred 	%p<10>;
	.reg .b32 	%r<60>;
	.reg .b32 	%f<114>;
	.reg .b64 	%rd<81>;

	ld.param.u64 	%rd8, [_Z6jacobiPfS_S_jS__param_0];
	ld.param.u64 	%rd6, [_Z6jacobiPfS_S_jS__param_1];
	ld.param.u64 	%rd9, [_Z6jacobiPfS_S_jS__param_2];
	ld.param.u32 	%r20, [_Z6jacobiPfS_S_jS__param_3];
	ld.param.u64 	%rd7, [_Z6jacobiPfS_S_jS__param_4];
	cvta.to.global.u64 	%rd1, %rd9;
	cvta.to.global.u64 	%rd2, %rd8;
	mov.u32 	%r21, %ctaid.x;
	mov.u32 	%r22, %ntid.x;
	mov.u32 	%r23, %tid.x;
	mad.lo.s32 	%r1, %r21, %r22, %r23;
	setp.eq.s32 	%p1, %r20, 0;
	mov.f32 	%f113, 0f00000000;
	@%p1 bra 	$L__BB0_13;
	mul.lo.s32 	%r2, %r20, %r1;
	and.b32  	%r3, %r20, 15;
	setp.lt.u32 	%p2, %r20, 16;
	mov.f32 	%f113, 0f00000000;
	mov.b32 	%r56, 0;
	@%p2 bra 	$L__BB0_4;
	and.b32  	%r56, %r20, -16;
	mov.f32 	%f113, 0f00000000;
	mov.b32 	%r54, 0;
$L__BB0_3:
	.pragma "nounroll";
	add.s32 	%r26, %r54, %r2;
	mul.wide.u32 	%rd10, %r26, 4;
	add.s64 	%rd11, %rd2, %rd10;
	ld.global.f32 	%f18, [%rd11];
	mul.wide.u32 	%rd12, %r54, 4;
	add.s64 	%rd13, %rd1, %rd12;
	ld.global.f32 	%f19, [%rd13];
	fma.rn.f32 	%f20, %f18, %f19, %f113;
	add.s32 	%r27, %r26, 1;
	mul.wide.u32 	%rd14, %r27, 4;
	add.s64 	%rd15, %rd2, %rd14;
	ld.global.f32 	%f21, [%rd15];
	ld.global.f32 	%f22, [%rd13+4];
	fma.rn.f32 	%f23, %f21, %f22, %f20;
	add.s32 	%r28, %r26, 2;
	mul.wide.u32 	%rd16, %r28, 4;
	add.s64 	%rd17, %rd2, %rd16;
	ld.global.f32 	%f24, [%rd17];
	ld.global.f32 	%f25, [%rd13+8];
	fma.rn.f32 	%f26, %f24, %f25, %f23;
	add.s32 	%r29, %r26, 3;
	mul.wide.u32 	%rd18, %r29, 4;
	add.s64 	%rd19, %rd2, %rd18;
	ld.global.f32 	%f27, [%rd19];
	ld.global.f32 	%f28, [%rd13+12];
	fma.rn.f32 	%f29, %f27, %f28, %f26;
	add.s32 	%r30, %r26, 4;
	mul.wide.u32 	%rd20, %r30, 4;
	add.s64 	%rd21, %rd2, %rd20;
	ld.global.f32 	%f30, [%rd21];
	ld.global.f32 	%f31, [%rd13+16];
	fma.rn.f32 	%f32, %f30, %f31, %f29;
	add.s32 	%r31, %r26, 5;
	mul.wide.u32 	%rd22, %r31, 4;
	add.s64 	%rd23, %rd2, %rd22;
	ld.global.f32 	%f33, [%rd23];
	ld.global.f32 	%f34, [%rd13+20];
	fma.rn.f32 	%f35, %f33, %f34, %f32;
	add.s32 	%r32, %r26, 6;
	mul.wide.u32 	%rd24, %r32, 4;
	add.s64 	%rd25, %rd2, %rd24;
	ld.global.f32 	%f36, [%rd25];
	ld.global.f32 	%f37, [%rd13+24];
	fma.rn.f32 	%f38, %f36, %f37, %f35;
	add.s32 	%r33, %r26, 7;
	mul.wide.u32 	%rd26, %r33, 4;
	add.s64 	%rd27, %rd2, %rd26;
	ld.global.f32 	%f39, [%rd27];
	ld.global.f32 	%f40, [%rd13+28];
	fma.rn.f32 	%f41, %f39, %f40, %f38;
	add.s32 	%r34, %r26, 8;
	mul.wide.u32 	%rd28, %r34, 4;
	add.s64 	%rd29, %rd2, %rd28;
	ld.global.f32 	%f42, [%rd29];
	ld.global.f32 	%f43, [%rd13+32];
	fma.rn.f32 	%f44, %f42, %f43, %f41;
	add.s32 	%r35, %r26, 9;
	mul.wide.u32 	%rd30, %r35, 4;
	add.s64 	%rd31, %rd2, %rd30;
	ld.global.f32 	%f45, [%rd31];
	ld.global.f32 	%f46, [%rd13+36];
	fma.rn.f32 	%f47, %f45, %f46, %f44;
	add.s32 	%r36, %r26, 10;
	mul.wide.u32 	%rd32, %r36, 4;
	add.s64 	%rd33, %rd2, %rd32;
	ld.global.f32 	%f48, [%rd33];
	ld.global.f32 	%f49, [%rd13+40];
	fma.rn.f32 	%f50, %f48, %f49, %f47;
	add.s32 	%r37, %r26, 11;
	mul.wide.u32 	%rd34, %r37, 4;
	add.s64 	%rd35, %rd2, %rd34;
	ld.global.f32 	%f51, [%rd35];
	ld.global.f32 	%f52, [%rd13+44];
	fma.rn.f32 	%f53, %f51, %f52, %f50;
	add.s32 	%r38, %r26, 12;
	mul.wide.u32 	%rd36, %r38, 4;
	add.s64 	%rd37, %rd2, %rd36;
	ld.global.f32 	%f54, [%rd37];
	ld.global.f32 	%f55, [%rd13+48];
	fma.rn.f32 	%f56, %f54, %f55, %f53;
	add.s32 	%r39, %r26, 13;
	mul.wide.u32 	%rd38, %r39, 4;
	add.s64 	%rd39, %rd2, %rd38;
	ld.global.f32 	%f57, [%rd39];
	ld.global.f32 	%f58, [%rd13+52];
	fma.rn.f32 	%f59, %f57, %f58, %f56;
	add.s32 	%r40, %r26, 14;
	mul.wide.u32 	%rd40, %r40, 4;
	add.s64 	%rd41, %rd2, %rd40;
	ld.global.f32 	%f60, [%rd41];
	ld.global.f32 	%f61, [%rd13+56];
	fma.rn.f32 	%f62, %f60, %f61, %f59;
	add.s32 	%r41, %r26, 15;
	mul.wide.u32 	%rd42, %r41, 4;
	add.s64 	%rd43, %rd2, %rd42;
	ld.global.f32 	%f63, [%rd43];
	ld.global.f32 	%f64, [%rd13+60];
	fma.rn.f32 	%f113, %f63, %f64, %f62;
	add.s32 	%r54, %r54, 16;
	setp.ne.s32 	%p3, %r54, %r56;
	@%p3 bra 	$L__BB0_3;
$L__BB0_4:
	setp.eq.s32 	%p4, %r3, 0;
	@%p4 bra 	$L__BB0_13;
	and.b32  	%r8, %r20, 7;
	setp.lt.u32 	%p5, %r3, 8;
	@%p5 bra 	$L__BB0_7;
	add.s32 	%r42, %r56, %r2;
	mul.wide.u32 	%rd44, %r42, 4;
	add.s64 	%rd45, %rd2, %rd44;
	ld.global.f32 	%f66, [%rd45];
	mul.wide.u32 	%rd46, %r56, 4;
	add.s64 	%rd47, %rd1, %rd46;
	ld.global.f32 	%f67, [%rd47];
	fma.rn.f32 	%f68, %f66, %f67, %f113;
	add.s32 	%r43, %r42, 1;
	mul.wide.u32 	%rd48, %r43, 4;
	add.s64 	%rd49, %rd2, %rd48;
	ld.global.f32 	%f69, [%rd49];
	ld.global.f32 	%f70, [%rd47+4];
	fma.rn.f32 	%f71, %f69, %f70, %f68;
	add.s32 	%r44, %r42, 2;
	mul.wide.u32 	%rd50, %r44, 4;
	add.s64 	%rd51, %rd2, %rd50;
	ld.global.f32 	%f72, [%rd51];
	ld.global.f32 	%f73, [%rd47+8];
	fma.rn.f32 	%f74, %f72, %f73, %f71;
	add.s32 	%r45, %r42, 3;
	mul.wide.u32 	%rd52, %r45, 4;
	add.s64 	%rd53, %rd2, %rd52;
	ld.global.f32 	%f75, [%rd53];
	ld.global.f32 	%f76, [%rd47+12];
	fma.rn.f32 	%f77, %f75, %f76, %f74;
	add.s32 	%r46, %r42, 4;
	mul.wide.u32 	%rd54, %r46, 4;
	add.s64 	%rd55, %rd2, %rd54;
	ld.global.f32 	%f78, [%rd55];
	ld.global.f32 	%f79, [%rd47+16];
	fma.rn.f32 	%f80, %f78, %f79, %f77;
	add.s32 	%r47, %r42, 5;
	mul.wide.u32 	%rd56, %r47, 4;
	add.s64 	%rd57, %rd2, %rd56;
	ld.global.f32 	%f81, [%rd57];
	ld.global.f32 	%f82, [%rd47+20];
	fma.rn.f32 	%f83, %f81, %f82, %f80;
	add.s32 	%r48, %r42, 6;
	mul.wide.u32 	%rd58, %r48, 4;
	add.s64 	%rd59, %rd2, %rd58;
	ld.global.f32 	%f84, [%rd59];
	ld.global.f32 	%f85, [%rd47+24];
	fma.rn.f32 	%f86, %f84, %f85, %f83;
	add.s32 	%r49, %r42, 7;
	mul.wide.u32 	%rd60, %r49, 4;
	add.s64 	%rd61, %rd2, %rd60;
	ld.global.f32 	%f87, [%rd61];
	ld.global.f32 	%f88, [%rd47+28];
	fma.rn.f32 	%f113, %f87, %f88, %f86;
	add.s32 	%r56, %r56, 8;
$L__BB0_7:
	setp.eq.s32 	%p6, %r8, 0;
	@%p6 bra 	$L__BB0_13;
	and.b32  	%r11, %r20, 3;
	setp.lt.u32 	%p7, %r8, 4;
	@%p7 bra 	$L__BB0_10;
	add.s32 	%r50, %r56, %r2;
	mul.wide.u32 	%rd62, %r50, 4;
	add.s64 	%rd63, %rd2, %rd62;
	ld.global.f32 	%f90, [%rd63];
	mul.wide.u32 	%rd64, %r56, 4;
	add.s64 	%rd65, %rd1, %rd64;
	ld.global.f32 	%f91, [%rd65];
	fma.rn.f32 	%f92, %f90, %f91, %f113;
	add.s32 	%r51, %r50, 1;
	mul.wide.u32 	%rd66, %r51, 4;
	add.s64 	%rd67, %rd2, %rd66;
	ld.global.f32 	%f93, [%rd67];
	ld.global.f32 	%f94, [%rd65+4];
	fma.rn.f32 	%f95, %f93, %f94, %f92;
	add.s32 	%r52, %r50, 2;
	mul.wide.u32 	%rd68, %r52, 4;
	add.s64 	%rd69, %rd2, %rd68;
	ld.global.f32 	%f96, [%rd69];
	ld.global.f32 	%f97, [%rd65+8];
	fma.rn.f32 	%f98, %f96, %f97, %f95;
	add.s32 	%r53, %r50, 3;
	mul.wide.u32 	%rd70, %r53, 4;
	add.s64 	%rd71, %rd2, %rd70;
	ld.global.f32 	%f99, [%rd71];
	ld.global.f32 	%f100, [%rd65+12];
	fma.rn.f32 	%f113, %f99, %f100, %f98;
	add.s32 	%r56, %r56, 4;
$L__BB0_10:
	setp.eq.s32 	%p8, %r11, 0;
	@%p8 bra 	$L__BB0_13;
	mul.wide.u32 	%rd72, %r56, 4;
	add.s64 	%rd80, %rd1, %rd72;
	add.s32 	%r59, %r56, %r2;
	neg.s32 	%r58, %r11;
$L__BB0_12:
	.pragma "nounroll";
	mul.wide.u32 	%rd73, %r59, 4;
	add.s64 	%rd74, %rd2, %rd73;
	ld.global.f32 	%f101, [%rd74];
	ld.global.f32 	%f102, [%rd80];
	fma.rn.f32 	%f113, %f101, %f102, %f113;
	add.s64 	%rd80, %rd80, 4;
	add.s32 	%r59, %r59, 1;
	add.s32 	%r58, %r58, 1;
	setp.ne.s32 	%p9, %r58, 0;
	@%p9 bra 	$L__BB0_12;
$L__BB0_13:
	cvta.to.global.u64 	%rd75, %rd6;
	cvta.to.global.u64 	%rd76, %rd7;
	mul.wide.s32 	%rd77, %r1, 4;
	add.s64 	%rd78, %rd75, %rd77;
	ld.global.f32 	%f103, [%rd78];
	add.f32 	%f104, %f113, %f103;
	add.s64 	%rd79, %rd76, %rd77;
	st.global.f32 	[%rd79], %f104;
	ret;

}


// ===== COMPILED SASS (sm_100) =====

	.target	sm_100

	.elftype	@"ET_EXEC"


//--------------------- .note.nv.tkinfo           --------------------------
	.section	.note.nv.tkinfo,"",@"SHT_NOTE"
	.sectionflags	@"SHF_NOTE_NV_TKINFO"
	.tkinfo
        /*0018*/ 	.word	0x00000002
        /*0030*/ 	.string	""
        /*0030*/ 	.string	"ptxas"
        /*0030*/ 	.string	"Cuda compilation tools, release 13.0, V13.0.88"
        /*0030*/ 	.string	"Build cuda_13.0.r13.0/compiler.36424714_0"
        /*0030*/ 	.string	"-arch sm_100 -m 64 "



//--------------------- .note.nv.cuinfo           --------------------------
	.section	.note.nv.cuinfo,"",@"SHT_NOTE"
	.sectionflags	@"SHF_NOTE_NV_CUINFO"
        /*0018*/ 	.short	0x0002
        /*001a*/ 	.short	0x0064
        /*001c*/ 	.short	0x0082
	.zero		2


//--------------------- .nv.info                  --------------------------
	.section	.nv.info,"",@"SHT_CUDA_INFO"
	.align	4


	//----- nvinfo : EIATTR_REGCOUNT
	.align		4
        /*0000*/ 	.byte	0x04, 0x2f
        /*0002*/ 	.short	(.L_1 - .L_0)
	.align		4
.L_0:
        /*0004*/ 	.word	index@(_Z6jacobiPfS_S_jS_)
        /*0008*/ 	.word	0x00000020


	//----- nvinfo : EIATTR_FRAME_SIZE
	.align		4
.L_1:
        /*000c*/ 	.byte	0x04, 0x11
        /*000e*/ 	.short	(.L_3 - .L_2)
	.align		4
.L_2:
        /*0010*/ 	.word	index@(_Z6jacobiPfS_S_jS_)
        /*0014*/ 	.word	0x00000000


	//----- nvinfo : EIATTR_MIN_STACK_SIZE
	.align		4
.L_3:
        /*0018*/ 	.byte	0x04, 0x12
        /*001a*/ 	.short	(.L_5 - .L_4)
	.align		4
.L_4:
        /*001c*/ 	.word	index@(_Z6jacobiPfS_S_jS_)
        /*0020*/ 	.word	0x00000000
.L_5:


//--------------------- .nv.compat                --------------------------
	.section	.nv.compat,"",@"SHT_CUDA_COMPAT_INFO"
	.align	4
        /*0000*/ 	.byte	0x02, 0x09, 0x00, 0x00, 0x02, 0x02, 0x01, 0x00, 0x02, 0x05, 0x05, 0x00, 0x03, 0x07, 0x01, 0x01
        /*0010*/ 	.byte	0x02, 0x03, 0x00, 0x00, 0x02, 0x06, 0x01, 0x00, 0x04, 0x0b, 0x08, 0x00, 0x09, 0x00, 0x00, 0x00
        /*0020*/ 	.byte	0x00, 0x00, 0x00, 0x00


//--------------------- .nv.info._Z6jacobiPfS_S_jS_ --------------------------
	.section	.nv.info._Z6jacobiPfS_S_jS_,"",@"SHT_CUDA_INFO"
	.sectionflags	@""
	.align	4


	//----- nvinfo : EIATTR_CUDA_API_VERSION
	.align		4
        /*0000*/ 	.byte	0x04, 0x37
        /*0002*/ 	.short	(.L_7 - .L_6)
.L_6:
        /*0004*/ 	.word	0x00000082


	//----- nvinfo : EIATTR_KPARAM_INFO
	.align		4
.L_7:
        /*0008*/ 	.byte	0x04, 0x17
        /*000a*/ 	.short	(.L_9 - .L_8)
.L_8:
        /*000c*/ 	.word	0x00000000
        /*0010*/ 	.short	0x0004
        /*0012*/ 	.short	0x0020
        /*0014*/ 	.byte	0x00, 0xf5, 0x21, 0x00


	//----- nvinfo : EIATTR_KPARAM_INFO
	.align		4
.L_9:
        /*0018*/ 	.byte	0x04, 0x17
        /*001a*/ 	.short	(.L_11 - .L_10)
.L_10:
        /*001c*/ 	.word	0x00000000
        /*0020*/ 	.short	0x0003
        /*0022*/ 	.short	0x0018
        /*0024*/ 	.byte	0x00, 0xf0, 0x11, 0x00


	//----- nvinfo : EIATTR_KPARAM_INFO
	.align		4
.L_11:
        /*0028*/ 	.byte	0x04, 0x17
        /*002a*/ 	.short	(.L_13 - .L_12)
.L_12:
        /*002c*/ 	.word	0x00000000
        /*0030*/ 	.short	0x0002
        /*0032*/ 	.short	0x0010
        /*0034*/ 	.byte	0x00, 0xf5, 0x21, 0x00


	//----- nvinfo : EIATTR_KPARAM_INFO
	.align		4
.L_13:
        /*0038*/ 	.byte	0x04, 0x17
        /*003a*/ 	.short	(.L_15 - .L_14)
.L_14:
        /*003c*/ 	.word	0x00000000
        /*0040*/ 	.short	0x0001
        /*0042*/ 	.short	0x0008
        /*0044*/ 	.byte	0x00, 0xf5, 0x21, 0x00


	//----- nvinfo : EIATTR_KPARAM_INFO
	.align		4
.L_15:
        /*0048*/ 	.byte	0x04, 0x17
        /*004a*/ 	.short	(.L_17 - .L_16)
.L_16:
        /*004c*/ 	.word	0x00000000
        /*0050*/ 	.short	0x0000
        /*0052*/ 	.short	0x0000
        /*0054*/ 	.byte	0x00, 0xf5, 0x21, 0x00


	//----- nvinfo : EIATTR_SPARSE_MMA_MASK
	.align		4
.L_17:
        /*0058*/ 	.byte	0x03, 0x50
        /*005a*/ 	.short	0x0000


	//----- nvinfo : EIATTR_MAXREG_COUNT
	.align		4
        /*005c*/ 	.byte	0x03, 0x1b
        /*005e*/ 	.short	0x00ff


	//----- nvinfo : EIATTR_MERCURY_ISA_VERSION
	.align		4
        /*0060*/ 	.byte	0x03, 0x5f
        /*0062*/ 	.short	0x0101


	//----- nvinfo : EIATTR_VRC_CTA_INIT_COUNT
	.align		4
        /*0064*/ 	.byte	0x02, 0x4a
	.zero		1
	.zero		1


	//----- nvinfo : EIATTR_EXIT_INSTR_OFFSETS
	.align		4
        /*0068*/ 	.byte	0x04, 0x1c
        /*006a*/ 	.short	(.L_19 - .L_18)


	//   ....[0]....
.L_18:
        /*006c*/ 	.word	0x00000d30


	//----- nvinfo : EIATTR_CBANK_PARAM_SIZE
	.align		4
.L_19:
        /*0070*/ 	.byte	0x03, 0x19
        /*0072*/ 	.short	0x0028


	//----- nvinfo : EIATTR_PARAM_CBANK
	.align		4
        /*0074*/ 	.byte	0x04, 0x0a
        /*0076*/ 	.short	(.L_21 - .L_20)
	.align		4
.L_20:
        /*0078*/ 	.word	index@(.nv.constant0._Z6jacobiPfS_S_jS_)
        /*007c*/ 	.short	0x0380
        /*007e*/ 	.short	0x0028


	//----- nvinfo : EIATTR_SW_WAR
	.align		4
.L_21:
        /*0080*/ 	.byte	0x04, 0x36
        /*0082*/ 	.short	(.L_23 - .L_22)
.L_22:
        /*0084*/ 	.word	0x00000008
.L_23:


//--------------------- .nv.callgraph             --------------------------
	.section	.nv.callgraph,"",@"SHT_CUDA_CALLGRAPH"
	.align	4
	.sectionentsize	8
	.align		4
        /*0000*/ 	.word	0x00000000
	.align		4
        /*0004*/ 	.word	0xffffffff
	.align		4
        /*0008*/ 	.word	0x00000000
	.align		4
        /*000c*/ 	.word	0xfffffffe
	.align		4
        /*0010*/ 	.word	0x00000000
	.align		4
        /*0014*/ 	.word	0xfffffffd
	.align		4
        /*0018*/ 	.word	0x00000000
	.align		4
        /*001c*/ 	.word	0xfffffffc


//--------------------- .text._Z6jacobiPfS_S_jS_  --------------------------
	.section	.text._Z6jacobiPfS_S_jS_,"ax",@progbits
	.align	128
        .global         _Z6jacobiPfS_S_jS_
        .type           _Z6jacobiPfS_S_jS_,@function
        .size           _Z6jacobiPfS_S_jS_,(.L_x_7 - _Z6jacobiPfS_S_jS_)
        .other          _Z6jacobiPfS_S_jS_,@"STO_CUDA_ENTRY STV_DEFAULT"
_Z6jacobiPfS_S_jS_:
.text._Z6jacobiPfS_S_jS_:
[----:B------:R-:W-:Y:S01]  /*0000*/  LDC R1, c[0x0][0x37c] ;  /* 0x0000df00ff017b82 */ /* 0x000fe20000000800 */
[----:B------:R-:W0:Y:S01]  /*0010*/  S2R R3, SR_TID.X ;  /* 0x0000000000037919 */ /* 0x000e220000002100 */
[----:B------:R-:W1:Y:S06]  /*0020*/  LDCU UR8, c[0x0][0x398] ;  /* 0x00007300ff0877ac */ /* 0x000e6c0008000800 */
[----:B------:R-:W0:Y:S01]  /*0030*/  S2UR UR4, SR_CTAID.X ;  /* 0x00000000000479c3 */ /* 0x000e220000002500 */
[----:B------:R-:W-:Y:S01]  /*0040*/  HFMA2 R0, -RZ, RZ, 0, 0 ;  /* 0x00000000ff007431 */ /* 0x000fe200000001ff */
[----:B------:R-:W2:Y:S06]  /*0050*/  LDCU.64 UR6, c[0x0][0x358] ;  /* 0x00006b00ff0677ac */ /* 0x000eac0008000a00 */
[----:B------:R-:W0:Y:S01]  /*0060*/  LDC R14, c[0x0][0x360] ;  /* 0x0000d800ff0e7b82 */ /* 0x000e220000000800 */
[----:B-1----:R-:W-:Y:S01]  /*0070*/  UISETP.NE.AND UP0, UPT, UR8, URZ, UPT ;  /* 0x000000ff0800728c */ /* 0x002fe2000bf05270 */
[----:B0-----:R-:W-:-:S08]  /*0080*/  IMAD R14, R14, UR4, R3 ;  /* 0x000000040e0e7c24 */ /* 0x001fd0000f8e0203 */
[----:B--2---:R-:W-:Y:S05]  /*0090*/  BRA.U !UP0, `(.L_x_0) ;  /* 0x0000000d08087547 */ /* 0x004fea000b800000 */
[----:B------:R-:W-:Y:S01]  /*00a0*/  UISETP.GE.U32.AND UP0, UPT, UR8, 0x10, UPT ;  /* 0x000000100800788c */ /* 0x000fe2000bf06070 */
[----:B------:R-:W-:Y:S01]  /*00b0*/  MOV R0, RZ ;  /* 0x000000ff00007202 */ /* 0x000fe20000000f00 */
[----:B------:R-:W-:Y:S01]  /*00c0*/  ULOP3.LUT UR4, UR8, 0xf, URZ, 0xc0, !UPT ;  /* 0x0000000f08047892 */ /* 0x000fe2000f8ec0ff */
[----:B------:R-:W-:-:S03]  /*00d0*/  MOV R17, RZ ;  /* 0x000000ff00117202 */ /* 0x000fc60000000f00 */
[----:B------:R-:W-:-:S03]  /*00e0*/  UISETP.NE.AND UP1, UPT, UR4, URZ, UPT ;  /* 0x000000ff0400728c */ /* 0x000fc6000bf25270 */
[----:B------:R-:W-:Y:S08]  /*00f0*/  BRA.U !UP0, `(.L_x_1) ;  /* 0x0000000508687547 */ /* 0x000ff0000b800000 */
[----:B------:R-:W-:Y:S01]  /*0100*/  ULOP3.LUT UR5, UR8, 0xfffffff0, URZ, 0xc0, !UPT ;  /* 0xfffffff008057892 */ /* 0x000fe2000f8ec0ff */
[----:B------:R-:W-:Y:S01]  /*0110*/  HFMA2 R15, -RZ, RZ, 0, 0 ;  /* 0x00000000ff0f7431 */ /* 0x000fe200000001ff */
[----:B------:R-:W-:-:S04]  /*0120*/  MOV R0, RZ ;  /* 0x000000ff00007202 */ /* 0x000fc80000000f00 */
[----:B------:R-:W-:-:S07]  /*0130*/  MOV R17, UR5 ;  /* 0x0000000500117c02 */ /* 0x000fce0008000f00 */
.L_x_2:
[----:B------:R-:W0:Y:S01]  /*0140*/  LDC.64 R6, c[0x0][0x380] ;  /* 0x0000e000ff067b82 */ /* 0x000e220000000a00 */
[----:B------:R-:W-:-:S05]  /*0150*/  IMAD R21, R14, UR8, R15 ;  /* 0x000000080e157c24 */ /* 0x000fca000f8e020f */
[C---:B------:R-:W-:Y:S02]  /*0160*/  IADD3 R13, PT, PT, R21.reuse, 0x1, RZ ;  /* 0x00000001150d7810 */ /* 0x040fe40007ffe0ff */
[----:B------:R-:W1:Y:S01]  /*0170*/  LDC.64 R4, c[0x0][0x390] ;  /* 0x0000e400ff047b82 */ /* 0x000e620000000a00 */
[C---:B------:R-:W-:Y:S02]  /*0180*/  IADD3 R11, PT, PT, R21.reuse, 0x2, RZ ;  /* 0x00000002150b7810 */ /* 0x040fe40007ffe0ff */
[C---:B------:R-:W-:Y:S01]  /*0190*/  IADD3 R9, PT, PT, R21.reuse, 0x3, RZ ;  /* 0x0000000315097810 */ /* 0x040fe20007ffe0ff */
[----:B0-----:R-:W-:-:S04]  /*01a0*/  IMAD.WIDE.U32 R28, R21, 0x4, R6 ;  /* 0x00000004151c7825 */ /* 0x001fc800078e0006 */
[----:B------:R-:W-:Y:S02]  /*01b0*/  IMAD.WIDE.U32 R12, R13, 0x4, R6 ;  /* 0x000000040d0c7825 */ /* 0x000fe400078e0006 */
[----:B------:R-:W2:Y:S02]  /*01c0*/  LDG.E R28, desc[UR6][R28.64] ;  /* 0x000000061c1c7981 */ /* 0x000ea4000c1e1900 */
[----:B-1----:R-:W-:Y:S02]  /*01d0*/  IMAD.WIDE.U32 R4, R15, 0x4, R4 ;  /* 0x000000040f047825 */ /* 0x002fe400078e0004 */
[----:B------:R0:W3:Y:S04]  /*01e0*/  LDG.E R2, desc[UR6][R12.64] ;  /* 0x000000060c027981 */ /* 0x0000e8000c1e1900 */
[----:B------:R-:W2:Y:S01]  /*01f0*/  LDG.E R3, desc[UR6][R4.64] ;  /* 0x0000000604037981 */ /* 0x000ea2000c1e1900 */
[----:B------:R-:W-:Y:S01]  /*0200*/  IMAD.WIDE.U32 R10, R11, 0x4, R6 ;  /* 0x000000040b0a7825 */ /* 0x000fe200078e0006 */
[----:B------:R-:W-:-:S02]  /*0210*/  IADD3 R23, PT, PT, R21, 0x4, RZ ;  /* 0x0000000415177810 */ /* 0x000fc40007ffe0ff */
[----:B------:R-:W3:Y:S01]  /*0220*/  LDG.E R26, desc[UR6][R4.64+0x4] ;  /* 0x00000406041a7981 */ /* 0x000ee2000c1e1900 */
[----:B------:R-:W-:Y:S01]  /*0230*/  IMAD.WIDE.U32 R8, R9, 0x4, R6 ;  /* 0x0000000409087825 */ /* 0x000fe200078e0006 */
[C---:B------:R-:W-:Y:S02]  /*0240*/  IADD3 R25, PT, PT, R21.reuse, 0x5, RZ ;  /* 0x0000000515197810 */ /* 0x040fe40007ffe0ff */
[----:B------:R1:W4:Y:S04]  /*0250*/  LDG.E R19, desc[UR6][R10.64] ;  /* 0x000000060a137981 */ /* 0x000328000c1e1900 */
[----:B------:R-:W4:Y:S01]  /*0260*/  LDG.E R16, desc[UR6][R4.64+0x8] ;  /* 0x0000080604107981 */ /* 0x000f22000c1e1900 */
[----:B0-----:R-:W-:-:S03]  /*0270*/  IADD3 R13, PT, PT, R21, 0x6, RZ ;  /* 0x00000006150d7810 */ /* 0x001fc60007ffe0ff */
[----:B------:R-:W5:Y:S01]  /*0280*/  LDG.E R18, desc[UR6][R4.64+0xc] ;  /* 0x00000c0604127981 */ /* 0x000f62000c1e1900 */
[----:B-1----:R-:W-:-:S03]  /*0290*/  IMAD.WIDE.U32 R10, R23, 0x4, R6 ;  /* 0x00000004170a7825 */ /* 0x002fc600078e0006 */
[----:B------:R0:W5:Y:S04]  /*02a0*/  LDG.E R23, desc[UR6][R8.64] ;  /* 0x0000000608177981 */ /* 0x000168000c1e1900 */
[----:B------:R-:W5:Y:S01]  /*02b0*/  LDG.E R20, desc[UR6][R4.64+0x10] ;  /* 0x0000100604147981 */ /* 0x000f62000c1e1900 */
[----:B------:R-:W-:-:S03]  /*02c0*/  IMAD.WIDE.U32 R12, R13, 0x4, R6 ;  /* 0x000000040d0c7825 */ /* 0x000fc600078e0006 */
[----:B------:R-:W5:Y:S01]  /*02d0*/  LDG.E R27, desc[UR6][R4.64+0x14] ;  /* 0x00001406041b7981 */ /* 0x000f62000c1e1900 */
[----:B0-----:R-:W-:-:S03]  /*02e0*/  IMAD.WIDE.U32 R8, R25, 0x4, R6 ;  /* 0x0000000419087825 */ /* 0x001fc600078e0006 */
[----:B------:R-:W5:Y:S04]  /*02f0*/  LDG.E R25, desc[UR6][R10.64] ;  /* 0x000000060a197981 */ /* 0x000f68000c1e1900 */
[----:B------:R-:W5:Y:S04]  /*0300*/  LDG.E R22, desc[UR6][R8.64] ;  /* 0x0000000608167981 */ /* 0x000f68000c1e1900 */
[----:B------:R0:W5:Y:S04]  /*0310*/  LDG.E R24, desc[UR6][R12.64] ;  /* 0x000000060c187981 */ /* 0x000168000c1e1900 */
[----:B------:R-:W5:Y:S01]  /*0320*/  LDG.E R29, desc[UR6][R4.64+0x18] ;  /* 0x00001806041d7981 */ /* 0x000f62000c1e1900 */
[----:B0-----:R-:W-:-:S05]  /*0330*/  IADD3 R13, PT, PT, R21, 0xa, RZ ;  /* 0x0000000a150d7810 */ /* 0x001fca0007ffe0ff */
[----:B------:R-:W-:-:S04]  /*0340*/  IMAD.WIDE.U32 R12, R13, 0x4, R6 ;  /* 0x000000040d0c7825 */ /* 0x000fc800078e0006 */
[----:B--2---:R-:W-:Y:S01]  /*0350*/  FFMA R3, R28, R3, R0 ;  /* 0x000000031c037223 */ /* 0x004fe20000000000 */
[C---:B------:R-:W-:Y:S02]  /*0360*/  IADD3 R0, PT, PT, R21.reuse, 0x7, RZ ;  /* 0x0000000715007810 */ /* 0x040fe40007ffe0ff */
[----:B------:R-:W-:Y:S01]  /*0370*/  IADD3 R28, PT, PT, R21, 0x8, RZ ;  /* 0x00000008151c7810 */ /* 0x000fe20007ffe0ff */
[----:B---3--:R-:W-:Y:S02]  /*0380*/  FFMA R26, R2, R26, R3 ;  /* 0x0000001a021a7223 */ /* 0x008fe40000000003 */
[----:B------:R-:W-:-:S04]  /*0390*/  IMAD.WIDE.U32 R2, R0, 0x4, R6 ;  /* 0x0000000400027825 */ /* 0x000fc800078e0006 */
[----:B------:R-:W-:Y:S01]  /*03a0*/  IMAD.WIDE.U32 R10, R28, 0x4, R6 ;  /* 0x000000041c0a7825 */ /* 0x000fe200078e0006 */
[----:B------:R-:W-:-:S03]  /*03b0*/  IADD3 R28, PT, PT, R21, 0x9, RZ ;  /* 0x00000009151c7810 */ /* 0x000fc60007ffe0ff */
[----:B----4-:R-:W-:Y:S01]  /*03c0*/  FFMA R26, R19, R16, R26 ;  /* 0x00000010131a7223 */ /* 0x010fe2000000001a */
[----:B------:R0:W2:Y:S04]  /*03d0*/  LDG.E R0, desc[UR6][R2.64] ;  /* 0x0000000602007981 */ /* 0x0000a8000c1e1900 */
[----:B------:R-:W2:Y:S01]  /*03e0*/  LDG.E R19, desc[UR6][R4.64+0x1c] ;  /* 0x00001c0604137981 */ /* 0x000ea2000c1e1900 */
[----:B------:R-:W-:-:S04]  /*03f0*/  IMAD.WIDE.U32 R8, R28, 0x4, R6 ;  /* 0x000000041c087825 */ /* 0x000fc800078e0006 */
[----:B-----5:R-:W-:Y:S01]  /*0400*/  FFMA R18, R23, R18, R26 ;  /* 0x0000001217127223 */ /* 0x020fe2000000001a */
[----:B------:R-:W3:Y:S01]  /*0410*/  LDG.E R10, desc[UR6][R10.64] ;  /* 0x000000060a0a7981 */ /* 0x000ee2000c1e1900 */
[----:B------:R-:W-:-:S03]  /*0420*/  IADD3 R28, PT, PT, R21, 0xb, RZ ;  /* 0x0000000b151c7810 */ /* 0x000fc60007ffe0ff */
[----:B------:R-:W3:Y:S01]  /*0430*/  LDG.E R23, desc[UR6][R4.64+0x20] ;  /* 0x0000200604177981 */ /* 0x000ee2000c1e1900 */
[----:B------:R-:W-:-:S03]  /*0440*/  IADD3 R26, PT, PT, R21, 0xc, RZ ;  /* 0x0000000c151a7810 */ /* 0x000fc60007ffe0ff */
[----:B------:R1:W4:Y:S01]  /*0450*/  LDG.E R16, desc[UR6][R8.64] ;  /* 0x0000000608107981 */ /* 0x000322000c1e1900 */
[----:B------:R-:W-:-:S03]  /*0460*/  FFMA R20, R25, R20, R18 ;  /* 0x0000001419147223 */ /* 0x000fc60000000012 */
[----:B------:R5:W4:Y:S01]  /*0470*/  LDG.E R11, desc[UR6][R12.64] ;  /* 0x000000060c0b7981 */ /* 0x000b22000c1e1900 */
[----:B0-----:R-:W-:-:S03]  /*0480*/  IMAD.WIDE.U32 R2, R28, 0x4, R6 ;  /* 0x000000041c027825 */ /* 0x001fc600078e0006 */
[----:B------:R-:W4:Y:S01]  /*0490*/  LDG.E R25, desc[UR6][R4.64+0x24] ;  /* 0x0000240604197981 */ /* 0x000f22000c1e1900 */
[----:B------:R-:W-:Y:S01]  /*04a0*/  FFMA R27, R22, R27, R20 ;  /* 0x0000001b161b7223 */ /* 0x000fe20000000014 */
[----:B------:R-:W-:Y:S02]  /*04b0*/  IADD3 R22, PT, PT, R21, 0xd, RZ ;  /* 0x0000000d15167810 */ /* 0x000fe40007ffe0ff */
[----:B------:R-:W4:Y:S01]  /*04c0*/  LDG.E R20, desc[UR6][R4.64+0x28] ;  /* 0x0000280604147981 */ /* 0x000f22000c1e1900 */
[----:B-1----:R-:W-:-:S04]  /*04d0*/  IMAD.WIDE.U32 R8, R26, 0x4, R6 ;  /* 0x000000041a087825 */ /* 0x002fc800078e0006 */
[----:B------:R-:W-:Y:S01]  /*04e0*/  FFMA R29, R24, R29, R27 ;  /* 0x0000001d181d7223 */ /* 0x000fe2000000001b */
[----:B------:R0:W4:Y:S01]  /*04f0*/  LDG.E R18, desc[UR6][R2.64] ;  /* 0x0000000602127981 */ /* 0x000122000c1e1900 */
[C---:B------:R-:W-:Y:S01]  /*0500*/  IADD3 R24, PT, PT, R21.reuse, 0xe, RZ ;  /* 0x0000000e15187810 */ /* 0x040fe20007ffe0ff */
[----:B-----5:R-:W-:Y:S02]  /*0510*/  IMAD.WIDE.U32 R12, R22, 0x4, R6 ;  /* 0x00000004160c7825 */ /* 0x020fe400078e0006 */
[----:B------:R-:W5:Y:S01]  /*0520*/  LDG.E R27, desc[UR6][R4.64+0x2c] ;  /* 0x00002c06041b7981 */ /* 0x000f62000c1e1900 */
[----:B------:R-:W-:-:S03]  /*0530*/  IADD3 R26, PT, PT, R21, 0xf, RZ ;  /* 0x0000000f151a7810 */ /* 0x000fc60007ffe0ff */
[----:B------:R-:W5:Y:S01]  /*0540*/  LDG.E R8, desc[UR6][R8.64] ;  /* 0x0000000608087981 */ /* 0x000f62000c1e1900 */
[----:B0-----:R-:W-:-:S03]  /*0550*/  IMAD.WIDE.U32 R2, R24, 0x4, R6 ;  /* 0x0000000418027825 */ /* 0x001fc600078e0006 */
[----:B------:R-:W5:Y:S01]  /*0560*/  LDG.E R22, desc[UR6][R4.64+0x30] ;  /* 0x0000300604167981 */ /* 0x000f62000c1e1900 */
[----:B------:R-:W-:-:S03]  /*0570*/  IMAD.WIDE.U32 R6, R26, 0x4, R6 ;  /* 0x000000041a067825 */ /* 0x000fc600078e0006 */
[----:B------:R-:W5:Y:S04]  /*0580*/  LDG.E R12, desc[UR6][R12.64] ;  /* 0x000000060c0c7981 */ /* 0x000f68000c1e1900 */
[----:B------:R-:W5:Y:S04]  /*0590*/  LDG.E R21, desc[UR6][R4.64+0x34] ;  /* 0x0000340604157981 */ /* 0x000f68000c1e1900 */
[----:B------:R-:W5:Y:S04]  /*05a0*/  LDG.E R2, desc[UR6][R2.64] ;  /* 0x0000000602027981 */ /* 0x000f68000c1e1900 */
[----:B------:R-:W5:Y:S04]  /*05b0*/  LDG.E R24, desc[UR6][R4.64+0x38] ;  /* 0x0000380604187981 */ /* 0x000f68000c1e1900 */
[----:B------:R-:W5:Y:S04]  /*05c0*/  LDG.E R6, desc[UR6][R6.64] ;  /* 0x0000000606067981 */ /* 0x000f68000c1e1900 */
[----:B------:R-:W5:Y:S01]  /*05d0*/  LDG.E R26, desc[UR6][R4.64+0x3c] ;  /* 0x00003c06041a7981 */ /* 0x000f62000c1e1900 */
[----:B------:R-:W-:-:S04]  /*05e0*/  IADD3 R15, PT, PT, R15, 0x10, RZ ;  /* 0x000000100f0f7810 */ /* 0x000fc80007ffe0ff */
[----:B------:R-:W-:Y:S01]  /*05f0*/  ISETP.NE.AND P0, PT, R15, R17, PT ;  /* 0x000000110f00720c */ /* 0x000fe20003f05270 */
[----:B--2---:R-:W-:-:S04]  /*0600*/  FFMA R19, R0, R19, R29 ;  /* 0x0000001300137223 */ /* 0x004fc8000000001d */
[----:B---3--:R-:W-:-:S04]  /*0610*/  FFMA R19, R10, R23, R19 ;  /* 0x000000170a137223 */ /* 0x008fc80000000013 */
[----:B----4-:R-:W-:-:S04]  /*0620*/  FFMA R16, R16, R25, R19 ;  /* 0x0000001910107223 */ /* 0x010fc80000000013 */
[----:B------:R-:W-:-:S04]  /*0630*/  FFMA R11, R11, R20, R16 ;  /* 0x000000140b0b7223 */ /* 0x000fc80000000010 */
[----:B-----5:R-:W-:-:S04]  /*0640*/  FFMA R11, R18, R27, R11 ;  /* 0x0000001b120b7223 */ /* 0x020fc8000000000b */
[----:B------:R-:W-:-:S04]  /*0650*/  FFMA R11, R8, R22, R11 ;  /* 0x00000016080b7223 */ /* 0x000fc8000000000b */
[----:B------:R-:W-:-:S04]  /*0660*/  FFMA R11, R12, R21, R11 ;  /* 0x000000150c0b7223 */ /* 0x000fc8000000000b */
[----:B------:R-:W-:-:S04]  /*0670*/  FFMA R11, R2, R24, R11 ;  /* 0x00000018020b7223 */ /* 0x000fc8000000000b */
[----:B------:R-:W-:Y:S01]  /*0680*/  FFMA R0, R6, R26, R11 ;  /* 0x0000001a06007223 */ /* 0x000fe2000000000b */
[----:B------:R-:W-:Y:S06]  /*0690*/  @P0 BRA `(.L_x_2) ;  /* 0xfffffff800a80947 */ /* 0x000fec000383ffff */
.L_x_1:
[----:B------:R-:W-:Y:S05]  /*06a0*/  BRA.U !UP1, `(.L_x_0) ;  /* 0x0000000509847547 */ /* 0x000fea000b800000 */
[----:B------:R-:W-:Y:S02]  /*06b0*/  UISETP.GE.U32.AND UP0, UPT, UR4, 0x8, UPT ;  /* 0x000000080400788c */ /* 0x000fe4000bf06070 */
[----:B------:R-:W-:-:S04]  /*06c0*/  ULOP3.LUT UR5, UR8, 0x7, URZ, 0xc0, !UPT ;  /* 0x0000000708057892 */ /* 0x000fc8000f8ec0ff */
[----:B------:R-:W-:-:S03]  /*06d0*/  UISETP.NE.AND UP1, UPT, UR5, URZ, UPT ;  /* 0x000000ff0500728c */ /* 0x000fc6000bf25270 */
[----:B------:R-:W-:Y:S08]  /*06e0*/  BRA.U !UP0, `(.L_x_3) ;  /* 0x0000000108b07547 */ /* 0x000ff0000b800000 */
[----:B------:R-:W0:Y:S01]  /*06f0*/  LDC.64 R4, c[0x0][0x380] ;  /* 0x0000e000ff047b82 */ /* 0x000e220000000a00 */
[----:B------:R-:W-:-:S05]  /*0700*/  IMAD R11, R14, UR8, R17 ;  /* 0x000000080e0b7c24 */ /* 0x000fca000f8e0211 */
[C---:B------:R-:W-:Y:S02]  /*0710*/  IADD3 R9, PT, PT, R11.reuse, 0x1, RZ ;  /* 0x000000010b097810 */ /* 0x040fe40007ffe0ff */
[----:B------:R-:W1:Y:S01]  /*0720*/  LDC.64 R2, c[0x0][0x390] ;  /* 0x0000e400ff027b82 */ /* 0x000e620000000a00 */
[C---:B------:R-:W-:Y:S02]  /*0730*/  IADD3 R29, PT, PT, R11.reuse, 0x2, RZ ;  /* 0x000000020b1d7810 */ /* 0x040fe40007ffe0ff */
[C---:B------:R-:W-:Y:S02]  /*0740*/  IADD3 R21, PT, PT, R11.reuse, 0x3, RZ ;  /* 0x000000030b157810 */ /* 0x040fe40007ffe0ff */
[C---:B------:R-:W-:Y:S01]  /*0750*/  IADD3 R25, PT, PT, R11.reuse, 0x4, RZ ;  /* 0x000000040b197810 */ /* 0x040fe20007ffe0ff */
[----:B0-----:R-:W-:-:S04]  /*0760*/  IMAD.WIDE.U32 R6, R11, 0x4, R4 ;  /* 0x000000040b067825 */ /* 0x001fc800078e0004 */
[----:B------:R-:W-:Y:S01]  /*0770*/  IMAD.WIDE.U32 R8, R9, 0x4, R4 ;  /* 0x0000000409087825 */ /* 0x000fe200078e0004 */
[----:B------:R0:W2:Y:S03]  /*0780*/  LDG.E R15, desc[UR6][R6.64] ;  /* 0x00000006060f7981 */ /* 0x0000a6000c1e1900 */
[----:B-1----:R-:W-:Y:S01]  /*0790*/  IMAD.WIDE.U32 R2, R17, 0x4, R2 ;  /* 0x0000000411027825 */ /* 0x002fe200078e0002 */
[----:B------:R1:W3:Y:S04]  /*07a0*/  LDG.E R12, desc[UR6][R8.64] ;  /* 0x00000006080c7981 */ /* 0x0002e8000c1e1900 */
[----:B------:R-:W2:Y:S01]  /*07b0*/  LDG.E R13, desc[UR6][R2.64] ;  /* 0x00000006020d7981 */ /* 0x000ea2000c1e1900 */
[----:B------:R-:W-:-:S03]  /*07c0*/  IMAD.WIDE.U32 R28, R29, 0x4, R4 ;  /* 0x000000041d1c7825 */ /* 0x000fc600078e0004 */
[----:B------:R-:W3:Y:S01]  /*07d0*/  LDG.E R19, desc[UR6][R2.64+0x4] ;  /* 0x0000040602137981 */ /* 0x000ee2000c1e1900 */
[--C-:B------:R-:W-:Y:S01]  /*07e0*/  IMAD.WIDE.U32 R20, R21, 0x4, R4.reuse ;  /* 0x0000000415147825 */ /* 0x100fe200078e0004 */
[----:B------:R-:W-:Y:S02]  /*07f0*/  IADD3 R27, PT, PT, R11, 0x5, RZ ;  /* 0x000000050b1b7810 */ /* 0x000fe40007ffe0ff */
[----:B------:R-:W4:Y:S01]  /*0800*/  LDG.E R16, desc[UR6][R28.64] ;  /* 0x000000061c107981 */ /* 0x000f22000c1e1900 */
[----:B0-----:R-:W-:-:S03]  /*0810*/  IMAD.WIDE.U32 R6, R25, 0x4, R4 ;  /* 0x0000000419067825 */ /* 0x001fc600078e0004 */
[----:B------:R-:W4:Y:S01]  /*0820*/  LDG.E R23, desc[UR6][R2.64+0x8] ;  /* 0x0000080602177981 */ /* 0x000f22000c1e1900 */
[----:B------:R-:W-:Y:S01]  /*0830*/  IADD3 R10, PT, PT, R11, 0x6, RZ ;  /* 0x000000060b0a7810 */ /* 0x000fe20007ffe0ff */
[--C-:B-1----:R-:W-:Y:S02]  /*0840*/  IMAD.WIDE.U32 R8, R27, 0x4, R4.reuse ;  /* 0x000000041b087825 */ /* 0x102fe400078e0004 */
[----:B------:R-:W5:Y:S04]  /*0850*/  LDG.E R20, desc[UR6][R20.64] ;  /* 0x0000000614147981 */ /* 0x000f68000c1e1900 */
[----:B------:R-:W5:Y:S01]  /*0860*/  LDG.E R25, desc[UR6][R2.64+0xc] ;  /* 0x00000c0602197981 */ /* 0x000f62000c1e1900 */
[----:B------:R-:W-:Y:S01]  /*0870*/  IADD3 R18, PT, PT, R11, 0x7, RZ ;  /* 0x000000070b127810 */ /* 0x000fe20007ffe0ff */
[----:B------:R-:W-:-:S02]  /*0880*/  IMAD.WIDE.U32 R10, R10, 0x4, R4 ;  /* 0x000000040a0a7825 */ /* 0x000fc400078e0004 */
[----:B------:R-:W5:Y:S04]  /*0890*/  LDG.E R6, desc[UR6][R6.64] ;  /* 0x0000000606067981 */ /* 0x000f68000c1e1900 */
        /* <DEDUP_REMOVED lines=8> */
[----:B------:R-:W-:Y:S01]  /*0920*/  IADD3 R17, PT, PT, R17, 0x8, RZ ;  /* 0x0000000811117810 */ /* 0x000fe20007ffe0ff */
[----:B--2---:R-:W-:-:S04]  /*0930*/  FFMA R13, R15, R13, R0 ;  /* 0x0000000d0f0d7223 */ /* 0x004fc80000000000 */
[----:B---3--:R-:W-:-:S04]  /*0940*/  FFMA R13, R12, R19, R13 ;  /* 0x000000130c0d7223 */ /* 0x008fc8000000000d */
[----:B----4-:R-:W-:-:S04]  /*0950*/  FFMA R13, R16, R23, R13 ;  /* 0x00000017100d7223 */ /* 0x010fc8000000000d */
[----:B-----5:R-:W-:-:S04]  /*0960*/  FFMA R13, R20, R25, R13 ;  /* 0x00000019140d7223 */ /* 0x020fc8000000000d */
[----:B------:R-:W-:-:S04]  /*0970*/  FFMA R13, R6, R27, R13 ;  /* 0x0000001b060d7223 */ /* 0x000fc8000000000d */
[----:B------:R-:W-:-:S04]  /*0980*/  FFMA R8, R8, R29, R13 ;  /* 0x0000001d08087223 */ /* 0x000fc8000000000d */
[----:B------:R-:W-:-:S04]  /*0990*/  FFMA R8, R11, R18, R8 ;  /* 0x000000120b087223 */ /* 0x000fc80000000008 */
[----:B------:R-:W-:-:S07]  /*09a0*/  FFMA R0, R5, R21, R8 ;  /* 0x0000001505007223 */ /* 0x000fce0000000008 */
.L_x_3:
        /* <DEDUP_REMOVED lines=15> */
[----:B------:R-:W3:Y:S02]  /*0aa0*/  LDG.E R8, desc[UR6][R8.64] ;  /* 0x0000000608087981 */ /* 0x000ee4000c1e1900 */
[--C-:B------:R-:W-:Y:S02]  /*0ab0*/  IMAD.WIDE.U32 R10, R13, 0x4, R4.reuse ;  /* 0x000000040d0a7825 */ /* 0x100fe400078e0004 */
[----:B------:R-:W2:Y:S02]  /*0ac0*/  LDG.E R12, desc[UR6][R2.64] ;  /* 0x00000006020c7981 */ /* 0x000ea4000c1e1900 */
[----:B------:R-:W-:-:S02]  /*0ad0*/  IMAD.WIDE.U32 R4, R15, 0x4, R4 ;  /* 0x000000040f047825 */ /* 0x000fc400078e0004 */
[----:B------:R-:W3:Y:S04]  /*0ae0*/  LDG.E R13, desc[UR6][R2.64+0x4] ;  /* 0x00000406020d7981 */ /* 0x000ee8000c1e1900 */
[----:B------:R-:W4:Y:S04]  /*0af0*/  LDG.E R10, desc[UR6][R10.64] ;  /* 0x000000060a0a7981 */ /* 0x000f28000c1e1900 */
[----:B------:R-:W4:Y:S04]  /*0b00*/  LDG.E R15, desc[UR6][R2.64+0x8] ;  /* 0x00000806020f7981 */ /* 0x000f28000c1e1900 */
[----:B------:R-:W5:Y:S04]  /*0b10*/  LDG.E R4, desc[UR6][R4.64] ;  /* 0x0000000604047981 */ /* 0x000f68000c1e1900 */
[----:B------:R-:W5:Y:S01]  /*0b20*/  LDG.E R16, desc[UR6][R2.64+0xc] ;  /* 0x00000c0602107981 */ /* 0x000f62000c1e1900 */
[----:B------:R-:W-:Y:S01]  /*0b30*/  IADD3 R17, PT, PT, R17, 0x4, RZ ;  /* 0x0000000411117810 */ /* 0x000fe20007ffe0ff */
[----:B--2---:R-:W-:-:S04]  /*0b40*/  FFMA R7, R7, R12, R0 ;  /* 0x0000000c07077223 */ /* 0x004fc80000000000 */
[----:B---3--:R-:W-:-:S04]  /*0b50*/  FFMA R7, R8, R13, R7 ;  /* 0x0000000d08077223 */ /* 0x008fc80000000007 */
[----:B----4-:R-:W-:-:S04]  /*0b60*/  FFMA R7, R10, R15, R7 ;  /* 0x0000000f0a077223 */ /* 0x010fc80000000007 */
[----:B-----5:R-:W-:-:S07]  /*0b70*/  FFMA R0, R4, R16, R7 ;  /* 0x0000001004007223 */ /* 0x020fce0000000007 */
.L_x_4:
[----:B------:R-:W-:Y:S05]  /*0b80*/  BRA.U !UP1, `(.L_x_0) ;  /* 0x00000001094c7547 */ /* 0x000fea000b800000 */
[----:B------:R-:W0:Y:S01]  /*0b90*/  LDC.64 R2, c[0x0][0x390] ;  /* 0x0000e400ff027b82 */ /* 0x000e220000000a00 */
[----:B------:R-:W-:-:S07]  /*0ba0*/  UIADD3 UR4, UPT, UPT, -UR4, URZ, URZ ;  /* 0x000000ff04047290 */ /* 0x000fce000fffe1ff */
[----:B------:R-:W1:Y:S01]  /*0bb0*/  LDC.64 R6, c[0x0][0x380] ;  /* 0x0000e000ff067b82 */ /* 0x000e620000000a00 */
[----:B0-----:R-:W-:-:S04]  /*0bc0*/  IMAD.WIDE.U32 R2, R17, 0x4, R2 ;  /* 0x0000000411027825 */ /* 0x001fc800078e0002 */
[----:B------:R-:W-:Y:S01]  /*0bd0*/  IMAD R17, R14, UR8, R17 ;  /* 0x000000080e117c24 */ /* 0x000fe2000f8e0211 */
[----:B------:R-:W-:Y:S02]  /*0be0*/  MOV R8, R2 ;  /* 0x0000000200087202 */ /* 0x000fe40000000f00 */
[----:B------:R-:W-:-:S07]  /*0bf0*/  MOV R9, R3 ;  /* 0x0000000300097202 */ /* 0x000fce0000000f00 */
.L_x_5:
[----:B-1----:R-:W-:Y:S01]  /*0c00*/  IMAD.WIDE.U32 R2, R17, 0x4, R6 ;  /* 0x0000000411027825 */ /* 0x002fe200078e0006 */
[----:B------:R-:W-:Y:S02]  /*0c10*/  MOV R4, R8 ;  /* 0x0000000800047202 */ /* 0x000fe40000000f00 */
[----:B------:R-:W-:-:S03]  /*0c20*/  MOV R5, R9 ;  /* 0x0000000900057202 */ /* 0x000fc60000000f00 */
[----:B------:R-:W2:Y:S04]  /*0c30*/  LDG.E R3, desc[UR6][R2.64] ;  /* 0x0000000602037981 */ /* 0x000ea8000c1e1900 */
[----:B------:R-:W2:Y:S01]  /*0c40*/  LDG.E R4, desc[UR6][R4.64] ;  /* 0x0000000604047981 */ /* 0x000ea2000c1e1900 */
[----:B------:R-:W-:Y:S01]  /*0c50*/  UIADD3 UR4, UPT, UPT, UR4, 0x1, URZ ;  /* 0x0000000104047890 */ /* 0x000fe2000fffe0ff */
[----:B------:R-:W-:Y:S02]  /*0c60*/  IADD3 R8, P0, PT, R8, 0x4, RZ ;  /* 0x0000000408087810 */ /* 0x000fe40007f1e0ff */
[----:B------:R-:W-:Y:S01]  /*0c70*/  IADD3 R17, PT, PT, R17, 0x1, RZ ;  /* 0x0000000111117810 */ /* 0x000fe20007ffe0ff */
[----:B------:R-:W-:Y:S01]  /*0c80*/  UISETP.NE.AND UP0, UPT, UR4, URZ, UPT ;  /* 0x000000ff0400728c */ /* 0x000fe2000bf05270 */
[----:B------:R-:W-:Y:S01]  /*0c90*/  IADD3.X R9, PT, PT, RZ, R9, RZ, P0, !PT ;  /* 0x00000009ff097210 */ /* 0x000fe200007fe4ff */
[----:B--2---:R-:W-:-:S07]  /*0ca0*/  FFMA R0, R3, R4, R0 ;  /* 0x0000000403007223 */ /* 0x004fce0000000000 */
[----:B------:R-:W-:Y:S05]  /*0cb0*/  BRA.U UP0, `(.L_x_5) ;  /* 0xfffffffd00d07547 */ /* 0x000fea000b83ffff */
.L_x_0:
[----:B------:R-:W0:Y:S08]  /*0cc0*/  LDC.64 R2, c[0x0][0x388] ;  /* 0x0000e200ff027b82 */ /* 0x000e300000000a00 */
[----:B------:R-:W1:Y:S01]  /*0cd0*/  LDC.64 R4, c[0x0][0x3a0] ;  /* 0x0000e800ff047b82 */ /* 0x000e620000000a00 */
[----:B0-----:R-:W-:-:S06]  /*0ce0*/  IMAD.WIDE R2, R14, 0x4, R2 ;  /* 0x000000040e027825 */ /* 0x001fcc00078e0202 */
[----:B------:R-:W2:Y:S01]  /*0cf0*/  LDG.E R3, desc[UR6][R2.64] ;  /* 0x0000000602037981 */ /* 0x000ea2000c1e1900 */
[----:B-1----:R-:W-:-:S04]  /*0d00*/  IMAD.WIDE R14, R14, 0x4, R4 ;  /* 0x000000040e0e7825 */ /* 0x002fc800078e0204 */
[----:B--2---:R-:W-:-:S05]  /*0d10*/  FADD R5, R3, R0 ;  /* 0x0000000003057221 */ /* 0x004fca0000000000 */
[----:B------:R-:W-:Y:S01]  /*0d20*/  STG.E desc[UR6][R14.64], R5 ;  /* 0x000000050e007986 */ /* 0x000fe2000c101906 */
[----:B------:R-:W-:Y:S05]  /*0d30*/  EXIT ;  /* 0x000000000000794d */ /* 0x000fea0003800000 */
.L_x_6:
[----:B------:R-:W-:-:S00]  /*0d40*/  BRA `(.L_x_6) ;  /* 0xfffffffc00fc7947 */ /* 0x000fc0000383ffff */
[----:B------:R-:W-:-:S00]  /*0d50*/  NOP ;  /* 0x0000000000007918 */ /* 0x000fc00000000000 */
        /* <DEDUP_REMOVED lines=10> */
.L_x_7:


//--------------------- .nv.shared.reserved.0     --------------------------
	.section	.nv.shared.reserved.0,"aw",@nobits
	.weak		__nv_reservedSMEM_offset_0_alias
	.size		__nv_reservedSMEM_offset_0_alias, 0, 64
	.other		__nv_reservedSMEM_offset_0_alias,@"STO_CUDA_RESERVED_SHARED STV_DEFAULT"
__nv_reservedSMEM_offset_0_alias:
	.zero		0
	.zero		64


//--------------------- .nv.constant0._Z6jacobiPfS_S_jS_ --------------------------
	.section	.nv.constant0._Z6jacobiPfS_S_jS_,"a",@progbits
	.sectionflags	@""
	.align	4
.nv.constant0._Z6jacobiPfS_S_jS_:
	.zero		936


//--------------------- SYMBOLS --------------------------

	.type		.nv.reservedSmem.offset0,@object
	.size		.nv.reservedSmem.offset0,0x4
